//
// Generated by NVIDIA NVVM Compiler
//
// Compiler Build ID: CL-36424714
// Cuda compilation tools, release 13.0, V13.0.88
// Based on NVVM 20.0.0
//

.version 9.0
.target sm_100
.address_size 64

	// .globl	_Z11SobelKernelPiPjiii
// _ZZ11SobelKernelPiPjiiiE2SD has been demoted

.visible .entry _Z11SobelKernelPiPjiii(
	.param .u64 .ptr .align 1 _Z11SobelKernelPiPjiii_param_0,
	.param .u64 .ptr .align 1 _Z11SobelKernelPiPjiii_param_1,
	.param .u32 _Z11SobelKernelPiPjiii_param_2,
	.param .u32 _Z11SobelKernelPiPjiii_param_3,
	.param .u32 _Z11SobelKernelPiPjiii_param_4
)
{
	.reg .pred 	%p<20>;
	.reg .b32 	%r<52>;
	.reg .b64 	%rd<14>;
	// demoted variable
	.shared .align 4 .b8 _ZZ11SobelKernelPiPjiiiE2SD[1024];
	ld.param.u64 	%rd3, [_Z11SobelKernelPiPjiii_param_0];
	ld.param.u64 	%rd2, [_Z11SobelKernelPiPjiii_param_1];
	ld.param.u32 	%r7, [_Z11SobelKernelPiPjiii_param_2];
	ld.param.u32 	%r8, [_Z11SobelKernelPiPjiii_param_3];
	ld.param.u32 	%r9, [_Z11SobelKernelPiPjiii_param_4];
	cvta.to.global.u64 	%rd1, %rd3;
	mov.u32 	%r1, %tid.x;
	mov.u32 	%r2, %tid.y;
	mov.u32 	%r10, %ctaid.y;
	mad.lo.s32 	%r3, %r10, 14, %r2;
	mov.u32 	%r11, %ctaid.x;
	mad.lo.s32 	%r4, %r11, 14, %r1;
	setp.eq.s32 	%p1, %r3, 0;
	setp.gt.s32 	%p2, %r3, %r8;
	or.pred  	%p3, %p1, %p2;
	setp.lt.s32 	%p4, %r4, 1;
	or.pred  	%p5, %p4, %p3;
	setp.gt.s32 	%p6, %r4, %r7;
	shl.b32 	%r12, %r2, 6;
	mov.u32 	%r13, _ZZ11SobelKernelPiPjiiiE2SD;
	add.s32 	%r14, %r13, %r12;
	shl.b32 	%r15, %r1, 2;
	add.s32 	%r5, %r14, %r15;
	or.pred  	%p7, %p6, %p5;
	@%p7 bra 	$L__BB0_2;
	cvta.to.global.u64 	%rd4, %rd2;
	add.s32 	%r17, %r3, -1;
	mul.lo.s32 	%r18, %r7, %r17;
	cvt.s64.s32 	%rd5, %r18;
	cvt.u64.u32 	%rd6, %r4;
	add.s64 	%rd7, %rd6, %rd5;
	shl.b64 	%rd8, %rd7, 2;
	add.s64 	%rd9, %rd4, %rd8;
	ld.global.u32 	%r19, [%rd9+-4];
	st.shared.u32 	[%r5], %r19;
	bra.uni 	$L__BB0_3;
$L__BB0_2:
	mov.b32 	%r16, 0;
	st.shared.u32 	[%r5], %r16;
$L__BB0_3:
	bar.sync 	0;
	max.u32 	%r21, %r2, %r1;
	setp.gt.u32 	%p8, %r21, 13;
	@%p8 bra 	$L__BB0_8;
	ld.shared.u32 	%r22, [%r5+8];
	ld.shared.u32 	%r23, [%r5];
	ld.shared.u32 	%r24, [%r5+72];
	shl.b32 	%r25, %r24, 1;
	ld.shared.u32 	%r26, [%r5+64];
	ld.shared.u32 	%r27, [%r5+136];
	ld.shared.u32 	%r28, [%r5+128];
	sub.s32 	%r29, %r22, %r23;
	add.s32 	%r30, %r29, %r25;
	add.s32 	%r31, %r30, %r27;
	shl.b32 	%r32, %r26, 1;
	add.s32 	%r33, %r32, %r28;
	sub.s32 	%r34, %r31, %r33;
	ld.shared.u32 	%r35, [%r5+4];
	shl.b32 	%r36, %r35, 1;
	ld.shared.u32 	%r37, [%r5+132];
	add.s32 	%r38, %r36, %r23;
	add.s32 	%r39, %r38, %r22;
	shl.b32 	%r40, %r37, 1;
	add.s32 	%r41, %r28, %r40;
	add.s32 	%r42, %r41, %r27;
	sub.s32 	%r43, %r39, %r42;
	mul.lo.s32 	%r44, %r34, %r34;
	mad.lo.s32 	%r45, %r43, %r43, %r44;
	setp.gt.s32 	%p9, %r45, %r9;
	selp.b32 	%r6, 255, 0, %p9;
	setp.ne.s32 	%p10, %r3, 0;
	add.s32 	%r47, %r8, -1;
	setp.ne.s32 	%p11, %r3, %r47;
	and.pred  	%p12, %p10, %p11;
	setp.ne.s32 	%p13, %r4, 0;
	and.pred  	%p14, %p13, %p12;
	add.s32 	%r48, %r7, -1;
	setp.ne.s32 	%p15, %r4, %r48;
	and.pred  	%p16, %p14, %p15;
	@%p16 bra 	$L__BB0_6;
	mad.lo.s32 	%r50, %r7, %r3, %r4;
	mul.wide.s32 	%rd12, %r50, 4;
	add.s64 	%rd13, %rd1, %rd12;
	mov.b32 	%r51, 0;
	st.global.u32 	[%rd13], %r51;
	bra.uni 	$L__BB0_8;
$L__BB0_6:
	setp.ge.s32 	%p17, %r3, %r8;
	setp.ge.s32 	%p18, %r4, %r7;
	or.pred  	%p19, %p18, %p17;
	@%p19 bra 	$L__BB0_8;
	mad.lo.s32 	%r49, %r7, %r3, %r4;
	mul.wide.s32 	%rd10, %r49, 4;
	add.s64 	%rd11, %rd1, %rd10;
	st.global.u32 	[%rd11], %r6;
$L__BB0_8:
	bar.sync 	0;
	ret;

}


// ===== COMPILED SASS (sm_100) =====

	.target	sm_100

	.elftype	@"ET_EXEC"


//--------------------- .note.nv.tkinfo           --------------------------
	.section	.note.nv.tkinfo,"",@"SHT_NOTE"
	.sectionflags	@"SHF_NOTE_NV_TKINFO"
	.tkinfo
        /*0018*/ 	.word	0x00000002
        /*0030*/ 	.string	""
        /*0030*/ 	.string	"ptxas"
        /*0030*/ 	.string	"Cuda compilation tools, release 13.0, V13.0.88"
        /*0030*/ 	.string	"Build cuda_13.0.r13.0/compiler.36424714_0"
        /*0030*/ 	.string	"-arch sm_100 -m 64 "



//--------------------- .note.nv.cuinfo           --------------------------
	.section	.note.nv.cuinfo,"",@"SHT_NOTE"
	.sectionflags	@"SHF_NOTE_NV_CUINFO"
        /*0018*/ 	.short	0x0002
        /*001a*/ 	.short	0x0064
        /*001c*/ 	.short	0x0082
	.zero		2


//--------------------- .nv.info                  --------------------------
	.section	.nv.info,"",@"SHT_CUDA_INFO"
	.align	4


	//----- nvinfo : EIATTR_REGCOUNT
	.align		4
        /*0000*/ 	.byte	0x04, 0x2f
        /*0002*/ 	.short	(.L_1 - .L_0)
	.align		4
.L_0:
        /*0004*/ 	.word	index@(_Z11SobelKernelPiPjiii)
        /*0008*/ 	.word	0x00000012


	//----- nvinfo : EIATTR_FRAME_SIZE
	.align		4
.L_1:
        /*000c*/ 	.byte	0x04, 0x11
        /*000e*/ 	.short	(.L_3 - .L_2)
	.align		4
.L_2:
        /*0010*/ 	.word	index@(_Z11SobelKernelPiPjiii)
        /*0014*/ 	.word	0x00000000


	//----- nvinfo : EIATTR_MIN_STACK_SIZE
	.align		4
.L_3:
        /*0018*/ 	.byte	0x04, 0x12
        /*001a*/ 	.short	(.L_5 - .L_4)
	.align		4
.L_4:
        /*001c*/ 	.word	index@(_Z11SobelKernelPiPjiii)
        /*0020*/ 	.word	0x00000000
.L_5:


//--------------------- .nv.compat                --------------------------
	.section	.nv.compat,"",@"SHT_CUDA_COMPAT_INFO"
	.align	4
        /*0000*/ 	.byte	0x02, 0x09, 0x00, 0x00, 0x02, 0x02, 0x01, 0x00, 0x02, 0x05, 0x05, 0x00, 0x03, 0x07, 0x01, 0x01
        /*0010*/ 	.byte	0x02, 0x03, 0x00, 0x00, 0x02, 0x06, 0x01, 0x00, 0x04, 0x0b, 0x08, 0x00, 0x09, 0x00, 0x00, 0x00
        /*0020*/ 	.byte	0x00, 0x00, 0x00, 0x00


//--------------------- .nv.info._Z11SobelKernelPiPjiii --------------------------
	.section	.nv.info._Z11SobelKernelPiPjiii,"",@"SHT_CUDA_INFO"
	.sectionflags	@""
	.align	4


	//----- nvinfo : EIATTR_CUDA_API_VERSION
	.align		4
        /*0000*/ 	.byte	0x04, 0x37
        /*0002*/ 	.short	(.L_7 - .L_6)
.L_6:
        /*0004*/ 	.word	0x00000082


	//----- nvinfo : EIATTR_KPARAM_INFO
	.align		4
.L_7:
        /*0008*/ 	.byte	0x04, 0x17
        /*000a*/ 	.short	(.L_9 - .L_8)
.L_8:
        /*000c*/ 	.word	0x00000000
        /*0010*/ 	.short	0x0004
        /*0012*/ 	.short	0x0018
        /*0014*/ 	.byte	0x00, 0xf0, 0x11, 0x00


	//----- nvinfo : EIATTR_KPARAM_INFO
	.align		4
.L_9:
        /*0018*/ 	.byte	0x04, 0x17
        /*001a*/ 	.short	(.L_11 - .L_10)
.L_10:
        /*001c*/ 	.word	0x00000000
        /*0020*/ 	.short	0x0003
        /*0022*/ 	.short	0x0014
        /*0024*/ 	.byte	0x00, 0xf0, 0x11, 0x00


	//----- nvinfo : EIATTR_KPARAM_INFO
	.align		4
.L_11:
        /*0028*/ 	.byte	0x04, 0x17
        /*002a*/ 	.short	(.L_13 - .L_12)
.L_12:
        /*002c*/ 	.word	0x00000000
        /*0030*/ 	.short	0x0002
        /*0032*/ 	.short	0x0010
        /*0034*/ 	.byte	0x00, 0xf0, 0x11, 0x00


	//----- nvinfo : EIATTR_KPARAM_INFO
	.align		4
.L_13:
        /*0038*/ 	.byte	0x04, 0x17
        /*003a*/ 	.short	(.L_15 - .L_14)
.L_14:
        /*003c*/ 	.word	0x00000000
        /*0040*/ 	.short	0x0001
        /*0042*/ 	.short	0x0008
        /*0044*/ 	.byte	0x00, 0xf5, 0x21, 0x00


	//----- nvinfo : EIATTR_KPARAM_INFO
	.align		4
.L_15:
        /*0048*/ 	.byte	0x04, 0x17
        /*004a*/ 	.short	(.L_17 - .L_16)
.L_16:
        /*004c*/ 	.word	0x00000000
        /*0050*/ 	.short	0x0000
        /*0052*/ 	.short	0x0000
        /*0054*/ 	.byte	0x00, 0xf5, 0x21, 0x00


	//----- nvinfo : EIATTR_SPARSE_MMA_MASK
	.align		4
.L_17:
        /*0058*/ 	.byte	0x03, 0x50
        /*005a*/ 	.short	0x0000


	//----- nvinfo : EIATTR_MAXREG_COUNT
	.align		4
        /*005c*/ 	.byte	0x03, 0x1b
        /*005e*/ 	.short	0x00ff


	//----- nvinfo : EIATTR_NUM_BARRIERS
	.align		4
        /*0060*/ 	.byte	0x02, 0x4c
        /*0062*/ 	.byte	0x01
	.zero		1


	//----- nvinfo : EIATTR_MERCURY_ISA_VERSION
	.align		4
        /*0064*/ 	.byte	0x03, 0x5f
        /*0066*/ 	.short	0x0101


	//----- nvinfo : EIATTR_VRC_CTA_INIT_COUNT
	.align		4
        /*0068*/ 	.byte	0x02, 0x4a
	.zero		1
	.zero		1


	//----- nvinfo : EIATTR_EXIT_INSTR_OFFSETS
	.align		4
        /*006c*/ 	.byte	0x04, 0x1c
        /*006e*/ 	.short	(.L_19 - .L_18)


	//   ....[0]....
.L_18:
        /*0070*/ 	.word	0x00000490


	//----- nvinfo : EIATTR_CRS_STACK_SIZE
	.align		4
.L_19:
        /*0074*/ 	.byte	0x04, 0x1e
        /*0076*/ 	.short	(.L_21 - .L_20)
.L_20:
        /*0078*/ 	.word	0x00000000


	//----- nvinfo : EIATTR_CBANK_PARAM_SIZE
	.align		4
.L_21:
        /*007c*/ 	.byte	0x03, 0x19
        /*007e*/ 	.short	0x001c


	//----- nvinfo : EIATTR_PARAM_CBANK
	.align		4
        /*0080*/ 	.byte	0x04, 0x0a
        /*0082*/ 	.short	(.L_23 - .L_22)
	.align		4
.L_22:
        /*0084*/ 	.word	index@(.nv.constant0._Z11SobelKernelPiPjiii)
        /*0088*/ 	.short	0x0380
        /*008a*/ 	.short	0x001c


	//----- nvinfo : EIATTR_SW_WAR
	.align		4
.L_23:
        /*008c*/ 	.byte	0x04, 0x36
        /*008e*/ 	.short	(.L_25 - .L_24)
.L_24:
        /*0090*/ 	.word	0x00000008
.L_25:


//--------------------- .nv.callgraph             --------------------------
	.section	.nv.callgraph,"",@"SHT_CUDA_CALLGRAPH"
	.align	4
	.sectionentsize	8
	.align		4
        /*0000*/ 	.word	0x00000000
	.align		4
        /*0004*/ 	.word	0xffffffff
	.align		4
        /*0008*/ 	.word	0x00000000
	.align		4
        /*000c*/ 	.word	0xfffffffe
	.align		4
        /*0010*/ 	.word	0x00000000
	.align		4
        /*0014*/ 	.word	0xfffffffd
	.align		4
        /*0018*/ 	.word	0x00000000
	.align		4
        /*001c*/ 	.word	0xfffffffc


//--------------------- .text._Z11SobelKernelPiPjiii --------------------------
	.section	.text._Z11SobelKernelPiPjiii,"ax",@progbits
	.align	128
        .global         _Z11SobelKernelPiPjiii
        .type           _Z11SobelKernelPiPjiii,@function
        .size           _Z11SobelKernelPiPjiii,(.L_x_3 - _Z11SobelKernelPiPjiii)
        .other          _Z11SobelKernelPiPjiii,@"STO_CUDA_ENTRY STV_DEFAULT"
_Z11SobelKernelPiPjiii:
.text._Z11SobelKernelPiPjiii:
[----:B------:R-:W-:Y:S01]  /*0000*/  LDC R1, c[0x0][0x37c] ;  /* 0x0000df00ff017b82 */ /* 0x000fe20000000800 */
[----:B------:R-:W0:Y:S01]  /*0010*/  S2R R4, SR_TID.Y ;  /* 0x0000000000047919 */ /* 0x000e220000002200 */
[----:B------:R-:W1:Y:S01]  /*0020*/  LDCU.64 UR8, c[0x0][0x390] ;  /* 0x00007200ff0877ac */ /* 0x000e620008000a00 */
[----:B------:R-:W0:Y:S01]  /*0030*/  S2R R3, SR_CTAID.Y ;  /* 0x0000000000037919 */ /* 0x000e220000002600 */
[----:B------:R-:W2:Y:S01]  /*0040*/  LDCU.64 UR6, c[0x0][0x358] ;  /* 0x00006b00ff0677ac */ /* 0x000ea20008000a00 */
[----:B------:R-:W3:Y:S01]  /*0050*/  S2R R7, SR_TID.X ;  /* 0x0000000000077919 */ /* 0x000ee20000002100 */
[----:B------:R-:W3:Y:S01]  /*0060*/  S2R R2, SR_CTAID.X ;  /* 0x0000000000027919 */ /* 0x000ee20000002500 */
[----:B0-----:R-:W-:-:S05]  /*0070*/  IMAD R0, R3, 0xe, R4 ;  /* 0x0000000e03007824 */ /* 0x001fca00078e0204 */
[----:B-1----:R-:W-:Y:S01]  /*0080*/  ISETP.GT.AND P0, PT, R0, UR9, PT ;  /* 0x0000000900007c0c */ /* 0x002fe2000bf04270 */
[----:B---3--:R-:W-:-:S03]  /*0090*/  IMAD R5, R2, 0xe, R7 ;  /* 0x0000000e02057824 */ /* 0x008fc600078e0207 */
[----:B------:R-:W-:-:S04]  /*00a0*/  ISETP.EQ.OR P0, PT, R0, RZ, P0 ;  /* 0x000000ff0000720c */ /* 0x000fc80000702670 */
[----:B------:R-:W-:-:S04]  /*00b0*/  ISETP.LT.OR P0, PT, R5, 0x1, P0 ;  /* 0x000000010500780c */ /* 0x000fc80000701670 */
[----:B------:R-:W-:-:S13]  /*00c0*/  ISETP.GT.OR P0, PT, R5, UR8, P0 ;  /* 0x0000000805007c0c */ /* 0x000fda0008704670 */
[----:B------:R-:W0:Y:S01]  /*00d0*/  @!P0 LDC.64 R8, c[0x0][0x388] ;  /* 0x0000e200ff088b82 */ /* 0x000e220000000a00 */
[----:B------:R-:W-:-:S04]  /*00e0*/  @!P0 VIADD R2, R0, 0xffffffff ;  /* 0xffffffff00028836 */ /* 0x000fc80000000000 */
[----:B------:R-:W-:-:S05]  /*00f0*/  @!P0 IMAD R2, R2, UR8, RZ ;  /* 0x0000000802028c24 */ /* 0x000fca000f8e02ff */
[----:B------:R-:W-:-:S04]  /*0100*/  @!P0 IADD3 R3, P1, PT, R5, R2, RZ ;  /* 0x0000000205038210 */ /* 0x000fc80007f3e0ff */
[----:B------:R-:W-:Y:S02]  /*0110*/  @!P0 LEA.HI.X.SX32 R6, R2, RZ, 0x1, P1 ;  /* 0x000000ff02068211 */ /* 0x000fe400008f0eff */
[----:B0-----:R-:W-:-:S04]  /*0120*/  @!P0 LEA R2, P1, R3, R8, 0x2 ;  /* 0x0000000803028211 */ /* 0x001fc800078210ff */
[----:B------:R-:W-:-:S06]  /*0130*/  @!P0 LEA.HI.X R3, R3, R9, R6, 0x2, P1 ;  /* 0x0000000903038211 */ /* 0x000fcc00008f1406 */
[----:B--2---:R-:W2:Y:S01]  /*0140*/  @!P0 LDG.E R3, desc[UR6][R2.64+-0x4] ;  /* 0xfffffc0602038981 */ /* 0x004ea2000c1e1900 */
[----:B------:R-:W0:Y:S01]  /*0150*/  S2UR UR5, SR_CgaCtaId ;  /* 0x00000000000579c3 */ /* 0x000e220000008800 */
[----:B------:R-:W-:Y:S01]  /*0160*/  UMOV UR4, 0x400 ;  /* 0x0000040000047882 */ /* 0x000fe20000000000 */
[----:B------:R-:W-:Y:S01]  /*0170*/  VIMNMX.U32 R6, PT, PT, R7, R4, !PT ;  /* 0x0000000407067248 */ /* 0x000fe20007fe0000 */
[----:B------:R-:W-:Y:S03]  /*0180*/  BSSY.RECONVERGENT B0, `(.L_x_0) ;  /* 0x000002f000007945 */ /* 0x000fe60003800200 */
[----:B------:R-:W-:Y:S01]  /*0190*/  ISETP.GT.U32.AND P1, PT, R6, 0xd, PT ;  /* 0x0000000d0600780c */ /* 0x000fe20003f24070 */
[----:B0-----:R-:W-:-:S06]  /*01a0*/  ULEA UR4, UR5, UR4, 0x18 ;  /* 0x0000000405047291 */ /* 0x001fcc000f8ec0ff */
[----:B------:R-:W-:-:S05]  /*01b0*/  LEA R4, R4, UR4, 0x6 ;  /* 0x0000000404047c11 */ /* 0x000fca000f8e30ff */
[----:B------:R-:W-:-:S05]  /*01c0*/  IMAD R4, R7, 0x4, R4 ;  /* 0x0000000407047824 */ /* 0x000fca00078e0204 */
[----:B--2---:R0:W-:Y:S04]  /*01d0*/  @!P0 STS [R4], R3 ;  /* 0x0000000304008388 */ /* 0x0041e80000000800 */
[----:B------:R0:W-:Y:S01]  /*01e0*/  @P0 STS [R4], RZ ;  /* 0x000000ff04000388 */ /* 0x0001e20000000800 */
[----:B------:R-:W-:Y:S06]  /*01f0*/  BAR.SYNC.DEFER_BLOCKING 0x0 ;  /* 0x0000000000007b1d */ /* 0x000fec0000010000 */
[----:B------:R-:W-:Y:S05]  /*0200*/  @P1 BRA `(.L_x_1) ;  /* 0x0000000000981947 */ /* 0x000fea0003800000 */
[----:B------:R-:W-:Y:S01]  /*0210*/  UIADD3 UR4, UPT, UPT, UR9, -0x1, URZ ;  /* 0xffffffff09047890 */ /* 0x000fe2000fffe0ff */
[----:B------:R-:W-:Y:S04]  /*0220*/  LDS R6, [R4+0x8] ;  /* 0x0000080004067984 */ /* 0x000fe80000000800 */
[----:B------:R-:W1:Y:S01]  /*0230*/  LDS R7, [R4] ;  /* 0x0000000004077984 */ /* 0x000e620000000800 */
[C---:B------:R-:W-:Y:S01]  /*0240*/  ISETP.NE.AND P0, PT, R0.reuse, UR4, PT ;  /* 0x0000000400007c0c */ /* 0x040fe2000bf05270 */
[----:B------:R-:W-:Y:S02]  /*0250*/  UIADD3 UR4, UPT, UPT, UR8, -0x1, URZ ;  /* 0xffffffff08047890 */ /* 0x000fe4000fffe0ff */
[----:B------:R-:W2:Y:S01]  /*0260*/  LDS R8, [R4+0x48] ;  /* 0x0000480004087984 */ /* 0x000ea20000000800 */
[----:B------:R-:W-:-:S03]  /*0270*/  ISETP.NE.AND P0, PT, R0, RZ, P0 ;  /* 0x000000ff0000720c */ /* 0x000fc60000705270 */
[----:B------:R-:W-:Y:S01]  /*0280*/  LDS R9, [R4+0x40] ;  /* 0x0000400004097984 */ /* 0x000fe20000000800 */
[----:B------:R-:W-:-:S03]  /*0290*/  ISETP.NE.AND P0, PT, R5, RZ, P0 ;  /* 0x000000ff0500720c */ /* 0x000fc60000705270 */
[----:B------:R-:W3:Y:S01]  /*02a0*/  LDS R12, [R4+0x80] ;  /* 0x00008000040c7984 */ /* 0x000ee20000000800 */
[----:B------:R-:W-:Y:S01]  /*02b0*/  ISETP.NE.AND P0, PT, R5, UR4, P0 ;  /* 0x0000000405007c0c */ /* 0x000fe20008705270 */
[----:B------:R-:W4:Y:S02]  /*02c0*/  LDCU UR4, c[0x0][0x398] ;  /* 0x00007300ff0477ac */ /* 0x000f240008000800 */
[----:B------:R-:W5:Y:S04]  /*02d0*/  LDS R13, [R4+0x84] ;  /* 0x00008400040d7984 */ /* 0x000f680000000800 */
[----:B------:R-:W4:Y:S04]  /*02e0*/  LDS R10, [R4+0x88] ;  /* 0x00008800040a7984 */ /* 0x000f280000000800 */
[----:B------:R-:W4:Y:S02]  /*02f0*/  LDS R14, [R4+0x4] ;  /* 0x00000400040e7984 */ /* 0x000f240000000800 */
[----:B0-----:R-:W0:Y:S01]  /*0300*/  @!P0 LDC.64 R2, c[0x0][0x380] ;  /* 0x0000e000ff028b82 */ /* 0x001e220000000a00 */
[----:B------:R-:W-:-:S02]  /*0310*/  @!P0 IMAD R15, R0, UR8, R5 ;  /* 0x00000008000f8c24 */ /* 0x000fc4000f8e0205 */
[----:B-1----:R-:W-:-:S04]  /*0320*/  IMAD.IADD R11, R6, 0x1, -R7 ;  /* 0x00000001060b7824 */ /* 0x002fc800078e0a07 */
[----:B--2---:R-:W-:Y:S02]  /*0330*/  IMAD R11, R8, 0x2, R11 ;  /* 0x00000002080b7824 */ /* 0x004fe400078e020b */
[----:B0-----:R-:W-:-:S04]  /*0340*/  @!P0 IMAD.WIDE R2, R15, 0x4, R2 ;  /* 0x000000040f028825 */ /* 0x001fc800078e0202 */
[--C-:B---3--:R-:W-:Y:S01]  /*0350*/  IMAD R9, R9, 0x2, R12.reuse ;  /* 0x0000000209097824 */ /* 0x108fe200078e020c */
[----:B------:R1:W-:Y:S01]  /*0360*/  @!P0 STG.E desc[UR6][R2.64], RZ ;  /* 0x000000ff02008986 */ /* 0x0003e2000c101906 */
[----:B-----5:R-:W-:-:S04]  /*0370*/  IMAD R13, R13, 0x2, R12 ;  /* 0x000000020d0d7824 */ /* 0x020fc800078e020c */
[----:B----4-:R-:W-:Y:S01]  /*0380*/  IMAD.IADD R13, R10, 0x1, R13 ;  /* 0x000000010a0d7824 */ /* 0x010fe200078e020d */
[----:B------:R-:W-:Y:S01]  /*0390*/  IADD3 R9, PT, PT, -R9, R11, R10 ;  /* 0x0000000b09097210 */ /* 0x000fe20007ffe10a */
[----:B------:R-:W-:-:S04]  /*03a0*/  IMAD R7, R14, 0x2, R7 ;  /* 0x000000020e077824 */ /* 0x000fc800078e0207 */
[----:B------:R-:W-:Y:S01]  /*03b0*/  IMAD R4, R9, R9, RZ ;  /* 0x0000000909047224 */ /* 0x000fe200078e02ff */
[----:B------:R-:W-:-:S05]  /*03c0*/  IADD3 R7, PT, PT, -R13, R7, R6 ;  /* 0x000000070d077210 */ /* 0x000fca0007ffe106 */
[----:B------:R-:W-:-:S05]  /*03d0*/  IMAD R4, R7, R7, R4 ;  /* 0x0000000707047224 */ /* 0x000fca00078e0204 */
[----:B------:R-:W-:-:S04]  /*03e0*/  ISETP.GT.AND P1, PT, R4, UR4, PT ;  /* 0x0000000404007c0c */ /* 0x000fc8000bf24270 */
[----:B------:R-:W-:Y:S01]  /*03f0*/  SEL R7, RZ, 0xff, !P1 ;  /* 0x000000ffff077807 */ /* 0x000fe20004800000 */
[----:B-1----:R-:W-:Y:S08]  /*0400*/  @!P0 BRA `(.L_x_1) ;  /* 0x0000000000188947 */ /* 0x002ff00003800000 */
[----:B------:R-:W-:-:S04]  /*0410*/  ISETP.GE.AND P0, PT, R0, UR9, PT ;  /* 0x0000000900007c0c */ /* 0x000fc8000bf06270 */
[----:B------:R-:W-:-:S13]  /*0420*/  ISETP.GE.OR P0, PT, R5, UR8, P0 ;  /* 0x0000000805007c0c */ /* 0x000fda0008706670 */
[----:B------:R-:W0:Y:S01]  /*0430*/  @!P0 LDC.64 R2, c[0x0][0x380] ;  /* 0x0000e000ff028b82 */ /* 0x000e220000000a00 */
[----:B------:R-:W-:-:S04]  /*0440*/  @!P0 IMAD R5, R0, UR8, R5 ;  /* 0x0000000800058c24 */ /* 0x000fc8000f8e0205 */
[----:B0-----:R-:W-:-:S05]  /*0450*/  @!P0 IMAD.WIDE R2, R5, 0x4, R2 ;  /* 0x0000000405028825 */ /* 0x001fca00078e0202 */
[----:B------:R1:W-:Y:S02]  /*0460*/  @!P0 STG.E desc[UR6][R2.64], R7 ;  /* 0x0000000702008986 */ /* 0x0003e4000c101906 */
.L_x_1:
[----:B------:R-:W-:Y:S05]  /*0470*/  BSYNC.RECONVERGENT B0 ;  /* 0x0000000000007941 */ /* 0x000fea0003800200 */
.L_x_0:
[----:B------:R-:W-:Y:S06]  /*0480*/  BAR.SYNC.DEFER_BLOCKING 0x0 ;  /* 0x0000000000007b1d */ /* 0x000fec0000010000 */
[----:B------:R-:W-:Y:S05]  /*0490*/  EXIT ;  /* 0x000000000000794d */ /* 0x000fea0003800000 */
.L_x_2:
[----:B------:R-:W-:-:S00]  /*04a0*/  BRA `(.L_x_2) ;  /* 0xfffffffc00fc7947 */ /* 0x000fc0000383ffff */
[----:B------:R-:W-:-:S00]  /*04b0*/  NOP ;  /* 0x0000000000007918 */ /* 0x000fc00000000000 */
        /* <DEDUP_REMOVED lines=12> */
.L_x_3:


//--------------------- .nv.shared._Z11SobelKernelPiPjiii --------------------------
	.section	.nv.shared._Z11SobelKernelPiPjiii,"aw",@nobits
	.sectionflags	@""
	.align	4
.nv.shared._Z11SobelKernelPiPjiii:
	.zero		2048


//--------------------- .nv.shared.reserved.0     --------------------------
	.section	.nv.shared.reserved.0,"aw",@nobits
	.weak		__nv_reservedSMEM_offset_0_alias
	.size		__nv_reservedSMEM_offset_0_alias, 0, 64
	.other		__nv_reservedSMEM_offset_0_alias,@"STO_CUDA_RESERVED_SHARED STV_DEFAULT"
__nv_reservedSMEM_offset_0_alias:
	.zero		0
	.zero		64


//--------------------- .nv.constant0._Z11SobelKernelPiPjiii --------------------------
	.section	.nv.constant0._Z11SobelKernelPiPjiii,"a",@progbits
	.sectionflags	@""
	.align	4
.nv.constant0._Z11SobelKernelPiPjiii:
	.zero		924


//--------------------- SYMBOLS --------------------------

	.type		.nv.reservedSmem.offset0,@object
	.size		.nv.reservedSmem.offset0,0x4
	.type		.nv.reservedSmem.cap,@object
	.size		.nv.reservedSmem.cap,0x4
